//
// Generated by NVIDIA NVVM Compiler
//
// Compiler Build ID: CL-36424714
// Cuda compilation tools, release 13.0, V13.0.88
// Based on NVVM 20.0.0
//

.version 9.0
.target sm_100
.address_size 64

	// .globl	_Z9VectorAddPiS_S_i

.visible .entry _Z9VectorAddPiS_S_i(
	.param .u64 .ptr .align 1 _Z9VectorAddPiS_S_i_param_0,
	.param .u64 .ptr .align 1 _Z9VectorAddPiS_S_i_param_1,
	.param .u64 .ptr .align 1 _Z9VectorAddPiS_S_i_param_2,
	.param .u32 _Z9VectorAddPiS_S_i_param_3
)
{
	.reg .pred 	%p<2>;
	.reg .b32 	%r<6>;
	.reg .b64 	%rd<11>;

	ld.param.u64 	%rd1, [_Z9VectorAddPiS_S_i_param_0];
	ld.param.u64 	%rd2, [_Z9VectorAddPiS_S_i_param_1];
	ld.param.u64 	%rd3, [_Z9VectorAddPiS_S_i_param_2];
	ld.param.u32 	%r2, [_Z9VectorAddPiS_S_i_param_3];
	mov.u32 	%r1, %tid.x;
	setp.ge.s32 	%p1, %r1, %r2;
	@%p1 bra 	$L__BB0_2;
	cvta.to.global.u64 	%rd4, %rd2;
	cvta.to.global.u64 	%rd5, %rd3;
	cvta.to.global.u64 	%rd6, %rd1;
	mul.wide.u32 	%rd7, %r1, 4;
	add.s64 	%rd8, %rd4, %rd7;
	ld.global.u32 	%r3, [%rd8];
	add.s64 	%rd9, %rd5, %rd7;
	ld.global.u32 	%r4, [%rd9];
	add.s32 	%r5, %r4, %r3;
	add.s64 	%rd10, %rd6, %rd7;
	st.global.u32 	[%rd10], %r5;
$L__BB0_2:
	ret;

}


// ===== COMPILED SASS (sm_100) =====

	.target	sm_100

	.elftype	@"ET_EXEC"


//--------------------- .note.nv.tkinfo           --------------------------
	.section	.note.nv.tkinfo,"",@"SHT_NOTE"
	.sectionflags	@"SHF_NOTE_NV_TKINFO"
	.tkinfo
        /*0018*/ 	.word	0x00000002
        /*0030*/ 	.string	""
        /*0030*/ 	.string	"ptxas"
        /*0030*/ 	.string	"Cuda compilation tools, release 13.0, V13.0.88"
        /*0030*/ 	.string	"Build cuda_13.0.r13.0/compiler.36424714_0"
        /*0030*/ 	.string	"-arch sm_100 -m 64 "



//--------------------- .note.nv.cuinfo           --------------------------
	.section	.note.nv.cuinfo,"",@"SHT_NOTE"
	.sectionflags	@"SHF_NOTE_NV_CUINFO"
        /*0018*/ 	.short	0x0002
        /*001a*/ 	.short	0x0064
        /*001c*/ 	.short	0x0082
	.zero		2


//--------------------- .nv.info                  --------------------------
	.section	.nv.info,"",@"SHT_CUDA_INFO"
	.align	4


	//----- nvinfo : EIATTR_REGCOUNT
	.align		4
        /*0000*/ 	.byte	0x04, 0x2f
        /*0002*/ 	.short	(.L_1 - .L_0)
	.align		4
.L_0:
        /*0004*/ 	.word	index@(_Z9VectorAddPiS_S_i)
        /*0008*/ 	.word	0x0000000c


	//----- nvinfo : EIATTR_FRAME_SIZE
	.align		4
.L_1:
        /*000c*/ 	.byte	0x04, 0x11
        /*000e*/ 	.short	(.L_3 - .L_2)
	.align		4
.L_2:
        /*0010*/ 	.word	index@(_Z9VectorAddPiS_S_i)
        /*0014*/ 	.word	0x00000000


	//----- nvinfo : EIATTR_MIN_STACK_SIZE
	.align		4
.L_3:
        /*0018*/ 	.byte	0x04, 0x12
        /*001a*/ 	.short	(.L_5 - .L_4)
	.align		4
.L_4:
        /*001c*/ 	.word	index@(_Z9VectorAddPiS_S_i)
        /*0020*/ 	.word	0x00000000
.L_5:


//--------------------- .nv.compat                --------------------------
	.section	.nv.compat,"",@"SHT_CUDA_COMPAT_INFO"
	.align	4
        /*0000*/ 	.byte	0x02, 0x09, 0x00, 0x00, 0x02, 0x02, 0x01, 0x00, 0x02, 0x05, 0x05, 0x00, 0x03, 0x07, 0x01, 0x01
        /*0010*/ 	.byte	0x02, 0x03, 0x00, 0x00, 0x02, 0x06, 0x01, 0x00, 0x04, 0x0b, 0x08, 0x00, 0x09, 0x00, 0x00, 0x00
        /*0020*/ 	.byte	0x00, 0x00, 0x00, 0x00


//--------------------- .nv.info._Z9VectorAddPiS_S_i --------------------------
	.section	.nv.info._Z9VectorAddPiS_S_i,"",@"SHT_CUDA_INFO"
	.sectionflags	@""
	.align	4


	//----- nvinfo : EIATTR_CUDA_API_VERSION
	.align		4
        /*0000*/ 	.byte	0x04, 0x37
        /*0002*/ 	.short	(.L_7 - .L_6)
.L_6:
        /*0004*/ 	.word	0x00000082


	//----- nvinfo : EIATTR_KPARAM_INFO
	.align		4
.L_7:
        /*0008*/ 	.byte	0x04, 0x17
        /*000a*/ 	.short	(.L_9 - .L_8)
.L_8:
        /*000c*/ 	.word	0x00000000
        /*0010*/ 	.short	0x0003
        /*0012*/ 	.short	0x0018
        /*0014*/ 	.byte	0x00, 0xf0, 0x11, 0x00


	//----- nvinfo : EIATTR_KPARAM_INFO
	.align		4
.L_9:
        /*0018*/ 	.byte	0x04, 0x17
        /*001a*/ 	.short	(.L_11 - .L_10)
.L_10:
        /*001c*/ 	.word	0x00000000
        /*0020*/ 	.short	0x0002
        /*0022*/ 	.short	0x0010
        /*0024*/ 	.byte	0x00, 0xf5, 0x21, 0x00


	//----- nvinfo : EIATTR_KPARAM_INFO
	.align		4
.L_11:
        /*0028*/ 	.byte	0x04, 0x17
        /*002a*/ 	.short	(.L_13 - .L_12)
.L_12:
        /*002c*/ 	.word	0x00000000
        /*0030*/ 	.short	0x0001
        /*0032*/ 	.short	0x0008
        /*0034*/ 	.byte	0x00, 0xf5, 0x21, 0x00


	//----- nvinfo : EIATTR_KPARAM_INFO
	.align		4
.L_13:
        /*0038*/ 	.byte	0x04, 0x17
        /*003a*/ 	.short	(.L_15 - .L_14)
.L_14:
        /*003c*/ 	.word	0x00000000
        /*0040*/ 	.short	0x0000
        /*0042*/ 	.short	0x0000
        /*0044*/ 	.byte	0x00, 0xf5, 0x21, 0x00


	//----- nvinfo : EIATTR_SPARSE_MMA_MASK
	.align		4
.L_15:
        /*0048*/ 	.byte	0x03, 0x50
        /*004a*/ 	.short	0x0000


	//----- nvinfo : EIATTR_MAXREG_COUNT
	.align		4
        /*004c*/ 	.byte	0x03, 0x1b
        /*004e*/ 	.short	0x00ff


	//----- nvinfo : EIATTR_MERCURY_ISA_VERSION
	.align		4
        /*0050*/ 	.byte	0x03, 0x5f
        /*0052*/ 	.short	0x0101


	//----- nvinfo : EIATTR_VRC_CTA_INIT_COUNT
	.align		4
        /*0054*/ 	.byte	0x02, 0x4a
	.zero		1
	.zero		1


	//----- nvinfo : EIATTR_EXIT_INSTR_OFFSETS
	.align		4
        /*0058*/ 	.byte	0x04, 0x1c
        /*005a*/ 	.short	(.L_17 - .L_16)


	//   ....[0]....
.L_16:
        /*005c*/ 	.word	0x00000040


	//   ....[1]....
        /*0060*/ 	.word	0x00000100


	//----- nvinfo : EIATTR_CBANK_PARAM_SIZE
	.align		4
.L_17:
        /*0064*/ 	.byte	0x03, 0x19
        /*0066*/ 	.short	0x001c


	//----- nvinfo : EIATTR_PARAM_CBANK
	.align		4
        /*0068*/ 	.byte	0x04, 0x0a
        /*006a*/ 	.short	(.L_19 - .L_18)
	.align		4
.L_18:
        /*006c*/ 	.word	index@(.nv.constant0._Z9VectorAddPiS_S_i)
        /*0070*/ 	.short	0x0380
        /*0072*/ 	.short	0x001c


	//----- nvinfo : EIATTR_SW_WAR
	.align		4
.L_19:
        /*0074*/ 	.byte	0x04, 0x36
        /*0076*/ 	.short	(.L_21 - .L_20)
.L_20:
        /*0078*/ 	.word	0x00000008
.L_21:


//--------------------- .nv.callgraph             --------------------------
	.section	.nv.callgraph,"",@"SHT_CUDA_CALLGRAPH"
	.align	4
	.sectionentsize	8
	.align		4
        /*0000*/ 	.word	0x00000000
	.align		4
        /*0004*/ 	.word	0xffffffff
	.align		4
        /*0008*/ 	.word	0x00000000
	.align		4
        /*000c*/ 	.word	0xfffffffe
	.align		4
        /*0010*/ 	.word	0x00000000
	.align		4
        /*0014*/ 	.word	0xfffffffd
	.align		4
        /*0018*/ 	.word	0x00000000
	.align		4
        /*001c*/ 	.word	0xfffffffc


//--------------------- .text._Z9VectorAddPiS_S_i --------------------------
	.section	.text._Z9VectorAddPiS_S_i,"ax",@progbits
	.align	128
        .global         _Z9VectorAddPiS_S_i
        .type           _Z9VectorAddPiS_S_i,@function
        .size           _Z9VectorAddPiS_S_i,(.L_x_1 - _Z9VectorAddPiS_S_i)
        .other          _Z9VectorAddPiS_S_i,@"STO_CUDA_ENTRY STV_DEFAULT"
_Z9VectorAddPiS_S_i:
.text._Z9VectorAddPiS_S_i:
[----:B------:R-:W-:Y:S01]  /*0000*/  LDC R1, c[0x0][0x37c] ;  /* 0x0000df00ff017b82 */ /* 0x000fe20000000800 */
[----:B------:R-:W0:Y:S01]  /*0010*/  S2R R9, SR_TID.X ;  /* 0x0000000000097919 */ /* 0x000e220000002100 */
[----:B------:R-:W0:Y:S02]  /*0020*/  LDCU UR4, c[0x0][0x398] ;  /* 0x00007300ff0477ac */ /* 0x000e240008000800 */
[----:B0-----:R-:W-:-:S13]  /*0030*/  ISETP.GE.AND P0, PT, R9, UR4, PT ;  /* 0x0000000409007c0c */ /* 0x001fda000bf06270 */
[----:B------:R-:W-:Y:S05]  /*0040*/  @P0 EXIT ;  /* 0x000000000000094d */ /* 0x000fea0003800000 */
[----:B------:R-:W0:Y:S01]  /*0050*/  LDC.64 R2, c[0x0][0x388] ;  /* 0x0000e200ff027b82 */ /* 0x000e220000000a00 */
[----:B------:R-:W1:Y:S07]  /*0060*/  LDCU.64 UR4, c[0x0][0x358] ;  /* 0x00006b00ff0477ac */ /* 0x000e6e0008000a00 */
[----:B------:R-:W2:Y:S08]  /*0070*/  LDC.64 R4, c[0x0][0x390] ;  /* 0x0000e400ff047b82 */ /* 0x000eb00000000a00 */
[----:B------:R-:W3:Y:S01]  /*0080*/  LDC.64 R6, c[0x0][0x380] ;  /* 0x0000e000ff067b82 */ /* 0x000ee20000000a00 */
[----:B0-----:R-:W-:-:S06]  /*0090*/  IMAD.WIDE.U32 R2, R9, 0x4, R2 ;  /* 0x0000000409027825 */ /* 0x001fcc00078e0002 */
[----:B-1----:R-:W4:Y:S01]  /*00a0*/  LDG.E R2, desc[UR4][R2.64] ;  /* 0x0000000402027981 */ /* 0x002f22000c1e1900 */
[----:B--2---:R-:W-:-:S06]  /*00b0*/  IMAD.WIDE.U32 R4, R9, 0x4, R4 ;  /* 0x0000000409047825 */ /* 0x004fcc00078e0004 */
[----:B------:R-:W4:Y:S01]  /*00c0*/  LDG.E R5, desc[UR4][R4.64] ;  /* 0x0000000404057981 */ /* 0x000f22000c1e1900 */
[----:B---3--:R-:W-:Y:S01]  /*00d0*/  IMAD.WIDE.U32 R6, R9, 0x4, R6 ;  /* 0x0000000409067825 */ /* 0x008fe200078e0006 */
[----:B----4-:R-:W-:-:S05]  /*00e0*/  IADD3 R9, PT, PT, R2, R5, RZ ;  /* 0x0000000502097210 */ /* 0x010fca0007ffe0ff */
[----:B------:R-:W-:Y:S01]  /*00f0*/  STG.E desc[UR4][R6.64], R9 ;  /* 0x0000000906007986 */ /* 0x000fe2000c101904 */
[----:B------:R-:W-:Y:S05]  /*0100*/  EXIT ;  /* 0x000000000000794d */ /* 0x000fea0003800000 */
.L_x_0:
[----:B------:R-:W-:-:S00]  /*0110*/  BRA `(.L_x_0) ;  /* 0xfffffffc00fc7947 */ /* 0x000fc0000383ffff */
[----:B------:R-:W-:-:S00]  /*0120*/  NOP ;  /* 0x0000000000007918 */ /* 0x000fc00000000000 */
        /* <DEDUP_REMOVED lines=13> */
.L_x_1:


//--------------------- .nv.shared.reserved.0     --------------------------
	.section	.nv.shared.reserved.0,"aw",@nobits
	.weak		__nv_reservedSMEM_offset_0_alias
	.size		__nv_reservedSMEM_offset_0_alias, 0, 64
	.other		__nv_reservedSMEM_offset_0_alias,@"STO_CUDA_RESERVED_SHARED STV_DEFAULT"
__nv_reservedSMEM_offset_0_alias:
	.zero		0
	.zero		64


//--------------------- .nv.constant0._Z9VectorAddPiS_S_i --------------------------
	.section	.nv.constant0._Z9VectorAddPiS_S_i,"a",@progbits
	.sectionflags	@""
	.align	4
.nv.constant0._Z9VectorAddPiS_S_i:
	.zero		924


//--------------------- SYMBOLS --------------------------

	.type		.nv.reservedSmem.offset0,@object
	.size		.nv.reservedSmem.offset0,0x4
